//
// Generated by NVIDIA NVVM Compiler
//
// Compiler Build ID: CL-36424714
// Cuda compilation tools, release 13.0, V13.0.88
// Based on NVVM 20.0.0
//

.version 9.0
.target sm_100
.address_size 64

	// .globl	gemm_naive

.visible .entry gemm_naive(
	.param .u64 .ptr .align 1 gemm_naive_param_0,
	.param .u64 .ptr .align 1 gemm_naive_param_1,
	.param .u64 .ptr .align 1 gemm_naive_param_2,
	.param .u32 gemm_naive_param_3,
	.param .u32 gemm_naive_param_4,
	.param .u32 gemm_naive_param_5
)
{
	.reg .pred 	%p<13>;
	.reg .b32 	%r<41>;
	.reg .b32 	%f<68>;
	.reg .b64 	%rd<53>;

	ld.param.u64 	%rd7, [gemm_naive_param_0];
	ld.param.u64 	%rd8, [gemm_naive_param_1];
	ld.param.u64 	%rd6, [gemm_naive_param_2];
	ld.param.u32 	%r20, [gemm_naive_param_3];
	ld.param.u32 	%r18, [gemm_naive_param_4];
	ld.param.u32 	%r19, [gemm_naive_param_5];
	cvta.to.global.u64 	%rd1, %rd8;
	cvta.to.global.u64 	%rd2, %rd7;
	mov.u32 	%r21, %ctaid.y;
	mov.u32 	%r22, %ntid.y;
	mov.u32 	%r23, %tid.y;
	mad.lo.s32 	%r1, %r21, %r22, %r23;
	mov.u32 	%r24, %ctaid.x;
	mov.u32 	%r25, %ntid.x;
	mov.u32 	%r26, %tid.x;
	mad.lo.s32 	%r2, %r24, %r25, %r26;
	setp.ge.s32 	%p1, %r1, %r20;
	setp.ge.s32 	%p2, %r2, %r18;
	or.pred  	%p3, %p1, %p2;
	@%p3 bra 	$L__BB0_14;
	setp.lt.s32 	%p4, %r19, 1;
	mov.f32 	%f67, 0f00000000;
	@%p4 bra 	$L__BB0_13;
	mul.lo.s32 	%r3, %r19, %r1;
	and.b32  	%r4, %r19, 7;
	setp.lt.u32 	%p5, %r19, 8;
	mov.f32 	%f67, 0f00000000;
	mov.b32 	%r39, 0;
	@%p5 bra 	$L__BB0_5;
	and.b32  	%r39, %r19, 2147483640;
	neg.s32 	%r37, %r39;
	shl.b32 	%r7, %r18, 3;
	mul.wide.u32 	%rd9, %r3, 4;
	add.s64 	%rd10, %rd9, %rd2;
	add.s64 	%rd52, %rd10, 16;
	mov.f32 	%f67, 0f00000000;
	mul.wide.s32 	%rd13, %r18, 4;
	mov.u32 	%r36, %r2;
$L__BB0_4:
	.pragma "nounroll";
	ld.global.nc.f32 	%f17, [%rd52+-16];
	mul.wide.s32 	%rd11, %r36, 4;
	add.s64 	%rd12, %rd1, %rd11;
	ld.global.nc.f32 	%f18, [%rd12];
	fma.rn.f32 	%f19, %f17, %f18, %f67;
	ld.global.nc.f32 	%f20, [%rd52+-12];
	add.s64 	%rd14, %rd12, %rd13;
	ld.global.nc.f32 	%f21, [%rd14];
	fma.rn.f32 	%f22, %f20, %f21, %f19;
	ld.global.nc.f32 	%f23, [%rd52+-8];
	add.s64 	%rd15, %rd14, %rd13;
	ld.global.nc.f32 	%f24, [%rd15];
	fma.rn.f32 	%f25, %f23, %f24, %f22;
	ld.global.nc.f32 	%f26, [%rd52+-4];
	add.s64 	%rd16, %rd15, %rd13;
	ld.global.nc.f32 	%f27, [%rd16];
	fma.rn.f32 	%f28, %f26, %f27, %f25;
	ld.global.nc.f32 	%f29, [%rd52];
	add.s64 	%rd17, %rd16, %rd13;
	ld.global.nc.f32 	%f30, [%rd17];
	fma.rn.f32 	%f31, %f29, %f30, %f28;
	ld.global.nc.f32 	%f32, [%rd52+4];
	add.s64 	%rd18, %rd17, %rd13;
	ld.global.nc.f32 	%f33, [%rd18];
	fma.rn.f32 	%f34, %f32, %f33, %f31;
	ld.global.nc.f32 	%f35, [%rd52+8];
	add.s64 	%rd19, %rd18, %rd13;
	ld.global.nc.f32 	%f36, [%rd19];
	fma.rn.f32 	%f37, %f35, %f36, %f34;
	ld.global.nc.f32 	%f38, [%rd52+12];
	add.s64 	%rd20, %rd19, %rd13;
	ld.global.nc.f32 	%f39, [%rd20];
	fma.rn.f32 	%f67, %f38, %f39, %f37;
	add.s32 	%r37, %r37, 8;
	add.s32 	%r36, %r36, %r7;
	add.s64 	%rd52, %rd52, 32;
	setp.ne.s32 	%p6, %r37, 0;
	@%p6 bra 	$L__BB0_4;
$L__BB0_5:
	setp.eq.s32 	%p7, %r4, 0;
	@%p7 bra 	$L__BB0_13;
	and.b32  	%r13, %r19, 3;
	setp.lt.u32 	%p8, %r4, 4;
	@%p8 bra 	$L__BB0_8;
	add.s32 	%r28, %r39, %r3;
	mul.wide.u32 	%rd21, %r28, 4;
	add.s64 	%rd22, %rd2, %rd21;
	ld.global.nc.f32 	%f41, [%rd22];
	mad.lo.s32 	%r29, %r39, %r18, %r2;
	mul.wide.s32 	%rd23, %r29, 4;
	add.s64 	%rd24, %rd1, %rd23;
	ld.global.nc.f32 	%f42, [%rd24];
	fma.rn.f32 	%f43, %f41, %f42, %f67;
	cvt.u64.u32 	%rd25, %r3;
	cvt.u64.u32 	%rd26, %r39;
	add.s64 	%rd27, %rd26, %rd25;
	shl.b64 	%rd28, %rd27, 2;
	add.s64 	%rd29, %rd2, %rd28;
	ld.global.nc.f32 	%f44, [%rd29+4];
	mul.wide.s32 	%rd30, %r18, 4;
	add.s64 	%rd31, %rd24, %rd30;
	ld.global.nc.f32 	%f45, [%rd31];
	fma.rn.f32 	%f46, %f44, %f45, %f43;
	ld.global.nc.f32 	%f47, [%rd29+8];
	add.s64 	%rd32, %rd31, %rd30;
	ld.global.nc.f32 	%f48, [%rd32];
	fma.rn.f32 	%f49, %f47, %f48, %f46;
	ld.global.nc.f32 	%f50, [%rd29+12];
	add.s64 	%rd33, %rd32, %rd30;
	ld.global.nc.f32 	%f51, [%rd33];
	fma.rn.f32 	%f67, %f50, %f51, %f49;
	add.s32 	%r39, %r39, 4;
$L__BB0_8:
	setp.eq.s32 	%p9, %r13, 0;
	@%p9 bra 	$L__BB0_13;
	setp.eq.s32 	%p10, %r13, 1;
	@%p10 bra 	$L__BB0_11;
	add.s32 	%r30, %r39, %r3;
	mul.wide.u32 	%rd34, %r30, 4;
	add.s64 	%rd35, %rd2, %rd34;
	ld.global.nc.f32 	%f53, [%rd35];
	mad.lo.s32 	%r31, %r39, %r18, %r2;
	mul.wide.s32 	%rd36, %r31, 4;
	add.s64 	%rd37, %rd1, %rd36;
	ld.global.nc.f32 	%f54, [%rd37];
	fma.rn.f32 	%f55, %f53, %f54, %f67;
	cvt.u64.u32 	%rd38, %r3;
	cvt.u64.u32 	%rd39, %r39;
	add.s64 	%rd40, %rd39, %rd38;
	shl.b64 	%rd41, %rd40, 2;
	add.s64 	%rd42, %rd2, %rd41;
	ld.global.nc.f32 	%f56, [%rd42+4];
	mul.wide.s32 	%rd43, %r18, 4;
	add.s64 	%rd44, %rd37, %rd43;
	ld.global.nc.f32 	%f57, [%rd44];
	fma.rn.f32 	%f67, %f56, %f57, %f55;
	add.s32 	%r39, %r39, 2;
$L__BB0_11:
	and.b32  	%r32, %r19, 1;
	setp.eq.b32 	%p11, %r32, 1;
	not.pred 	%p12, %p11;
	@%p12 bra 	$L__BB0_13;
	add.s32 	%r33, %r39, %r3;
	mul.wide.u32 	%rd45, %r33, 4;
	add.s64 	%rd46, %rd2, %rd45;
	ld.global.nc.f32 	%f58, [%rd46];
	mad.lo.s32 	%r34, %r39, %r18, %r2;
	mul.wide.s32 	%rd47, %r34, 4;
	add.s64 	%rd48, %rd1, %rd47;
	ld.global.nc.f32 	%f59, [%rd48];
	fma.rn.f32 	%f67, %f58, %f59, %f67;
$L__BB0_13:
	mad.lo.s32 	%r35, %r18, %r1, %r2;
	cvta.to.global.u64 	%rd49, %rd6;
	mul.wide.s32 	%rd50, %r35, 4;
	add.s64 	%rd51, %rd49, %rd50;
	st.global.f32 	[%rd51], %f67;
$L__BB0_14:
	ret;

}


// ===== COMPILED SASS (sm_100) =====

	.target	sm_100

	.elftype	@"ET_EXEC"


//--------------------- .note.nv.tkinfo           --------------------------
	.section	.note.nv.tkinfo,"",@"SHT_NOTE"
	.sectionflags	@"SHF_NOTE_NV_TKINFO"
	.tkinfo
        /*0018*/ 	.word	0x00000002
        /*0030*/ 	.string	""
        /*0030*/ 	.string	"ptxas"
        /*0030*/ 	.string	"Cuda compilation tools, release 13.0, V13.0.88"
        /*0030*/ 	.string	"Build cuda_13.0.r13.0/compiler.36424714_0"
        /*0030*/ 	.string	"-arch sm_100 -m 64 "



//--------------------- .note.nv.cuinfo           --------------------------
	.section	.note.nv.cuinfo,"",@"SHT_NOTE"
	.sectionflags	@"SHF_NOTE_NV_CUINFO"
        /*0018*/ 	.short	0x0002
        /*001a*/ 	.short	0x0064
        /*001c*/ 	.short	0x0082
	.zero		2


//--------------------- .nv.info                  --------------------------
	.section	.nv.info,"",@"SHT_CUDA_INFO"
	.align	4


	//----- nvinfo : EIATTR_REGCOUNT
	.align		4
        /*0000*/ 	.byte	0x04, 0x2f
        /*0002*/ 	.short	(.L_1 - .L_0)
	.align		4
.L_0:
        /*0004*/ 	.word	index@(gemm_naive)
        /*0008*/ 	.word	0x00000020


	//----- nvinfo : EIATTR_FRAME_SIZE
	.align		4
.L_1:
        /*000c*/ 	.byte	0x04, 0x11
        /*000e*/ 	.short	(.L_3 - .L_2)
	.align		4
.L_2:
        /*0010*/ 	.word	index@(gemm_naive)
        /*0014*/ 	.word	0x00000000


	//----- nvinfo : EIATTR_MIN_STACK_SIZE
	.align		4
.L_3:
        /*0018*/ 	.byte	0x04, 0x12
        /*001a*/ 	.short	(.L_5 - .L_4)
	.align		4
.L_4:
        /*001c*/ 	.word	index@(gemm_naive)
        /*0020*/ 	.word	0x00000000
.L_5:


//--------------------- .nv.compat                --------------------------
	.section	.nv.compat,"",@"SHT_CUDA_COMPAT_INFO"
	.align	4
        /*0000*/ 	.byte	0x02, 0x09, 0x00, 0x00, 0x02, 0x02, 0x01, 0x00, 0x02, 0x05, 0x05, 0x00, 0x03, 0x07, 0x01, 0x01
        /*0010*/ 	.byte	0x02, 0x03, 0x00, 0x00, 0x02, 0x06, 0x01, 0x00, 0x04, 0x0b, 0x08, 0x00, 0x09, 0x00, 0x00, 0x00
        /*0020*/ 	.byte	0x00, 0x00, 0x00, 0x00


//--------------------- .nv.info.gemm_naive       --------------------------
	.section	.nv.info.gemm_naive,"",@"SHT_CUDA_INFO"
	.sectionflags	@""
	.align	4


	//----- nvinfo : EIATTR_CUDA_API_VERSION
	.align		4
        /*0000*/ 	.byte	0x04, 0x37
        /*0002*/ 	.short	(.L_7 - .L_6)
.L_6:
        /*0004*/ 	.word	0x00000082


	//----- nvinfo : EIATTR_KPARAM_INFO
	.align		4
.L_7:
        /*0008*/ 	.byte	0x04, 0x17
        /*000a*/ 	.short	(.L_9 - .L_8)
.L_8:
        /*000c*/ 	.word	0x00000000
        /*0010*/ 	.short	0x0005
        /*0012*/ 	.short	0x0020
        /*0014*/ 	.byte	0x00, 0xf0, 0x11, 0x00


	//----- nvinfo : EIATTR_KPARAM_INFO
	.align		4
.L_9:
        /*0018*/ 	.byte	0x04, 0x17
        /*001a*/ 	.short	(.L_11 - .L_10)
.L_10:
        /*001c*/ 	.word	0x00000000
        /*0020*/ 	.short	0x0004
        /*0022*/ 	.short	0x001c
        /*0024*/ 	.byte	0x00, 0xf0, 0x11, 0x00


	//----- nvinfo : EIATTR_KPARAM_INFO
	.align		4
.L_11:
        /*0028*/ 	.byte	0x04, 0x17
        /*002a*/ 	.short	(.L_13 - .L_12)
.L_12:
        /*002c*/ 	.word	0x00000000
        /*0030*/ 	.short	0x0003
        /*0032*/ 	.short	0x0018
        /*0034*/ 	.byte	0x00, 0xf0, 0x11, 0x00


	//----- nvinfo : EIATTR_KPARAM_INFO
	.align		4
.L_13:
        /*0038*/ 	.byte	0x04, 0x17
        /*003a*/ 	.short	(.L_15 - .L_14)
.L_14:
        /*003c*/ 	.word	0x00000000
        /*0040*/ 	.short	0x0002
        /*0042*/ 	.short	0x0010
        /*0044*/ 	.byte	0x00, 0xf5, 0x21, 0x00


	//----- nvinfo : EIATTR_KPARAM_INFO
	.align		4
.L_15:
        /*0048*/ 	.byte	0x04, 0x17
        /*004a*/ 	.short	(.L_17 - .L_16)
.L_16:
        /*004c*/ 	.word	0x00000000
        /*0050*/ 	.short	0x0001
        /*0052*/ 	.short	0x0008
        /*0054*/ 	.byte	0x00, 0xf5, 0x21, 0x00


	//----- nvinfo : EIATTR_KPARAM_INFO
	.align		4
.L_17:
        /*0058*/ 	.byte	0x04, 0x17
        /*005a*/ 	.short	(.L_19 - .L_18)
.L_18:
        /*005c*/ 	.word	0x00000000
        /*0060*/ 	.short	0x0000
        /*0062*/ 	.short	0x0000
        /*0064*/ 	.byte	0x00, 0xf5, 0x21, 0x00


	//----- nvinfo : EIATTR_SPARSE_MMA_MASK
	.align		4
.L_19:
        /*0068*/ 	.byte	0x03, 0x50
        /*006a*/ 	.short	0x0000


	//----- nvinfo : EIATTR_MAXREG_COUNT
	.align		4
        /*006c*/ 	.byte	0x03, 0x1b
        /*006e*/ 	.short	0x00ff


	//----- nvinfo : EIATTR_MERCURY_ISA_VERSION
	.align		4
        /*0070*/ 	.byte	0x03, 0x5f
        /*0072*/ 	.short	0x0101


	//----- nvinfo : EIATTR_VRC_CTA_INIT_COUNT
	.align		4
        /*0074*/ 	.byte	0x02, 0x4a
	.zero		1
	.zero		1


	//----- nvinfo : EIATTR_EXIT_INSTR_OFFSETS
	.align		4
        /*0078*/ 	.byte	0x04, 0x1c
        /*007a*/ 	.short	(.L_21 - .L_20)


	//   ....[0]....
.L_20:
        /*007c*/ 	.word	0x000000c0


	//   ....[1]....
        /*0080*/ 	.word	0x000008e0


	//----- nvinfo : EIATTR_CBANK_PARAM_SIZE
	.align		4
.L_21:
        /*0084*/ 	.byte	0x03, 0x19
        /*0086*/ 	.short	0x0024


	//----- nvinfo : EIATTR_PARAM_CBANK
	.align		4
        /*0088*/ 	.byte	0x04, 0x0a
        /*008a*/ 	.short	(.L_23 - .L_22)
	.align		4
.L_22:
        /*008c*/ 	.word	index@(.nv.constant0.gemm_naive)
        /*0090*/ 	.short	0x0380
        /*0092*/ 	.short	0x0024


	//----- nvinfo : EIATTR_SW_WAR
	.align		4
.L_23:
        /*0094*/ 	.byte	0x04, 0x36
        /*0096*/ 	.short	(.L_25 - .L_24)
.L_24:
        /*0098*/ 	.word	0x00000008
.L_25:


//--------------------- .nv.callgraph             --------------------------
	.section	.nv.callgraph,"",@"SHT_CUDA_CALLGRAPH"
	.align	4
	.sectionentsize	8
	.align		4
        /*0000*/ 	.word	0x00000000
	.align		4
        /*0004*/ 	.word	0xffffffff
	.align		4
        /*0008*/ 	.word	0x00000000
	.align		4
        /*000c*/ 	.word	0xfffffffe
	.align		4
        /*0010*/ 	.word	0x00000000
	.align		4
        /*0014*/ 	.word	0xfffffffd
	.align		4
        /*0018*/ 	.word	0x00000000
	.align		4
        /*001c*/ 	.word	0xfffffffc


//--------------------- .text.gemm_naive          --------------------------
	.section	.text.gemm_naive,"ax",@progbits
	.align	128
        .global         gemm_naive
        .type           gemm_naive,@function
        .size           gemm_naive,(.L_x_5 - gemm_naive)
        .other          gemm_naive,@"STO_CUDA_ENTRY STV_DEFAULT"
gemm_naive:
.text.gemm_naive:
[----:B------:R-:W-:Y:S01]  /*0000*/  LDC R1, c[0x0][0x37c] ;  /* 0x0000df00ff017b82 */ /* 0x000fe20000000800 */
[----:B------:R-:W0:Y:S07]  /*0010*/  S2R R5, SR_TID.X ;  /* 0x0000000000057919 */ /* 0x000e2e0000002100 */
[----:B------:R-:W1:Y:S01]  /*0020*/  LDC R19, c[0x0][0x364] ;  /* 0x0000d900ff137b82 */ /* 0x000e620000000800 */
[----:B------:R-:W1:Y:S07]  /*0030*/  S2R R4, SR_TID.Y ;  /* 0x0000000000047919 */ /* 0x000e6e0000002200 */
[----:B------:R-:W0:Y:S08]  /*0040*/  S2UR UR5, SR_CTAID.X ;  /* 0x00000000000579c3 */ /* 0x000e300000002500 */
[----:B------:R-:W0:Y:S08]  /*0050*/  LDC R0, c[0x0][0x360] ;  /* 0x0000d800ff007b82 */ /* 0x000e300000000800 */
[----:B------:R-:W1:Y:S08]  /*0060*/  S2UR UR4, SR_CTAID.Y ;  /* 0x00000000000479c3 */ /* 0x000e700000002600 */
[----:B------:R-:W2:Y:S01]  /*0070*/  LDC.64 R2, c[0x0][0x398] ;  /* 0x0000e600ff027b82 */ /* 0x000ea20000000a00 */
[----:B0-----:R-:W-:-:S02]  /*0080*/  IMAD R0, R0, UR5, R5 ;  /* 0x0000000500007c24 */ /* 0x001fc4000f8e0205 */
[----:B-1----:R-:W-:-:S03]  /*0090*/  IMAD R19, R19, UR4, R4 ;  /* 0x0000000413137c24 */ /* 0x002fc6000f8e0204 */
[----:B--2---:R-:W-:-:S04]  /*00a0*/  ISETP.GE.AND P0, PT, R0, R3, PT ;  /* 0x000000030000720c */ /* 0x004fc80003f06270 */
[----:B------:R-:W-:-:S13]  /*00b0*/  ISETP.GE.OR P0, PT, R19, R2, P0 ;  /* 0x000000021300720c */ /* 0x000fda0000706670 */
[----:B------:R-:W-:Y:S05]  /*00c0*/  @P0 EXIT ;  /* 0x000000000000094d */ /* 0x000fea0003800000 */
[----:B------:R-:W0:Y:S01]  /*00d0*/  LDC R2, c[0x0][0x3a0] ;  /* 0x0000e800ff027b82 */ /* 0x000e220000000800 */
[----:B------:R-:W1:Y:S01]  /*00e0*/  LDCU.64 UR4, c[0x0][0x358] ;  /* 0x00006b00ff0477ac */ /* 0x000e620008000a00 */
[----:B------:R-:W-:Y:S01]  /*00f0*/  HFMA2 R24, -RZ, RZ, 0, 0 ;  /* 0x00000000ff187431 */ /* 0x000fe200000001ff */
[----:B0-----:R-:W-:-:S13]  /*0100*/  ISETP.GE.AND P0, PT, R2, 0x1, PT ;  /* 0x000000010200780c */ /* 0x001fda0003f06270 */
[----:B-1----:R-:W-:Y:S05]  /*0110*/  @!P0 BRA `(.L_x_0) ;  /* 0x0000000400e08947 */ /* 0x002fea0003800000 */
[C---:B------:R-:W-:Y:S01]  /*0120*/  ISETP.GE.U32.AND P1, PT, R2.reuse, 0x8, PT ;  /* 0x000000080200780c */ /* 0x040fe20003f26070 */
[----:B------:R-:W-:Y:S01]  /*0130*/  IMAD R20, R19, R2, RZ ;  /* 0x0000000213147224 */ /* 0x000fe200078e02ff */
[----:B------:R-:W-:Y:S02]  /*0140*/  LOP3.LUT R27, R2, 0x7, RZ, 0xc0, !PT ;  /* 0x00000007021b7812 */ /* 0x000fe400078ec0ff */
[----:B------:R-:W-:Y:S02]  /*0150*/  MOV R24, RZ ;  /* 0x000000ff00187202 */ /* 0x000fe40000000f00 */
[----:B------:R-:W-:Y:S02]  /*0160*/  ISETP.NE.AND P0, PT, R27, RZ, PT ;  /* 0x000000ff1b00720c */ /* 0x000fe40003f05270 */
[----:B------:R-:W-:-:S05]  /*0170*/  MOV R21, RZ ;  /* 0x000000ff00157202 */ /* 0x000fca0000000f00 */
[----:B------:R-:W-:Y:S06]  /*0180*/  @!P1 BRA `(.L_x_1) ;  /* 0x0000000000c49947 */ /* 0x000fec0003800000 */
[----:B------:R-:W0:Y:S01]  /*0190*/  LDC.64 R4, c[0x0][0x380] ;  /* 0x0000e000ff047b82 */ /* 0x000e220000000a00 */
[----:B------:R-:W-:Y:S02]  /*01a0*/  LOP3.LUT R21, R2, 0x7ffffff8, RZ, 0xc0, !PT ;  /* 0x7ffffff802157812 */ /* 0x000fe400078ec0ff */
[----:B------:R-:W-:Y:S02]  /*01b0*/  MOV R24, RZ ;  /* 0x000000ff00187202 */ /* 0x000fe40000000f00 */
[----:B------:R-:W-:Y:S02]  /*01c0*/  MOV R18, R0 ;  /* 0x0000000000127202 */ /* 0x000fe40000000f00 */
[----:B------:R-:W-:Y:S01]  /*01d0*/  IADD3 R22, PT, PT, -R21, RZ, RZ ;  /* 0x000000ff15167210 */ /* 0x000fe20007ffe1ff */
[----:B0-----:R-:W-:-:S03]  /*01e0*/  IMAD.WIDE.U32 R4, R20, 0x4, R4 ;  /* 0x0000000414047825 */ /* 0x001fc600078e0004 */
[----:B------:R-:W-:-:S04]  /*01f0*/  IADD3 R6, P1, PT, R4, 0x10, RZ ;  /* 0x0000001004067810 */ /* 0x000fc80007f3e0ff */
[----:B------:R-:W-:-:S09]  /*0200*/  IADD3.X R7, PT, PT, RZ, R5, RZ, P1, !PT ;  /* 0x00000005ff077210 */ /* 0x000fd20000ffe4ff */
.L_x_2:
[----:B------:R-:W0:Y:S01]  /*0210*/  LDC.64 R16, c[0x0][0x388] ;  /* 0x0000e200ff107b82 */ /* 0x000e220000000a00 */
[----:B------:R-:W-:Y:S02]  /*0220*/  MOV R4, R6 ;  /* 0x0000000600047202 */ /* 0x000fe40000000f00 */
[----:B------:R-:W-:-:S05]  /*0230*/  MOV R5, R7 ;  /* 0x0000000700057202 */ /* 0x000fca0000000f00 */
[----:B------:R-:W2:Y:S04]  /*0240*/  LDG.E.CONSTANT R25, desc[UR4][R4.64+-0x10] ;  /* 0xfffff00404197981 */ /* 0x000ea8000c1e9900 */
[----:B------:R-:W3:Y:S04]  /*0250*/  LDG.E.CONSTANT R23, desc[UR4][R4.64+-0xc] ;  /* 0xfffff40404177981 */ /* 0x000ee8000c1e9900 */
[----:B------:R-:W4:Y:S04]  /*0260*/  LDG.E.CONSTANT R29, desc[UR4][R4.64+-0x8] ;  /* 0xfffff804041d7981 */ /* 0x000f28000c1e9900 */
[----:B------:R-:W5:Y:S01]  /*0270*/  LDG.E.CONSTANT R28, desc[UR4][R4.64+-0x4] ;  /* 0xfffffc04041c7981 */ /* 0x000f62000c1e9900 */
[----:B0-----:R-:W-:-:S05]  /*0280*/  IMAD.WIDE R16, R18, 0x4, R16 ;  /* 0x0000000412107825 */ /* 0x001fca00078e0210 */
[----:B------:R0:W2:Y:S01]  /*0290*/  LDG.E.CONSTANT R26, desc[UR4][R16.64] ;  /* 0x00000004101a7981 */ /* 0x0000a2000c1e9900 */
[----:B------:R-:W-:-:S04]  /*02a0*/  IMAD.WIDE R14, R3, 0x4, R16 ;  /* 0x00000004030e7825 */ /* 0x000fc800078e0210 */
[C---:B------:R-:W-:Y:S02]  /*02b0*/  IMAD.WIDE R6, R3.reuse, 0x4, R14 ;  /* 0x0000000403067825 */ /* 0x040fe400078e020e */
[----:B------:R-:W3:Y:S02]  /*02c0*/  LDG.E.CONSTANT R14, desc[UR4][R14.64] ;  /* 0x000000040e0e7981 */ /* 0x000ee4000c1e9900 */
[C---:B------:R-:W-:Y:S02]  /*02d0*/  IMAD.WIDE R10, R3.reuse, 0x4, R6 ;  /* 0x00000004030a7825 */ /* 0x040fe400078e0206 */
[----:B------:R-:W4:Y:S02]  /*02e0*/  LDG.E.CONSTANT R6, desc[UR4][R6.64] ;  /* 0x0000000406067981 */ /* 0x000f24000c1e9900 */
[C---:B------:R-:W-:Y:S02]  /*02f0*/  IMAD.WIDE R8, R3.reuse, 0x4, R10 ;  /* 0x0000000403087825 */ /* 0x040fe400078e020a */
[----:B------:R-:W5:Y:S02]  /*0300*/  LDG.E.CONSTANT R10, desc[UR4][R10.64] ;  /* 0x000000040a0a7981 */ /* 0x000f64000c1e9900 */
[----:B------:R-:W-:-:S02]  /*0310*/  IMAD.WIDE R12, R3, 0x4, R8 ;  /* 0x00000004030c7825 */ /* 0x000fc400078e0208 */
[----:B------:R-:W5:Y:S04]  /*0320*/  LDG.E.CONSTANT R7, desc[UR4][R4.64] ;  /* 0x0000000404077981 */ /* 0x000f68000c1e9900 */
[----:B------:R-:W5:Y:S01]  /*0330*/  LDG.E.CONSTANT R8, desc[UR4][R8.64] ;  /* 0x0000000408087981 */ /* 0x000f62000c1e9900 */
[----:B0-----:R-:W-:-:S03]  /*0340*/  IMAD.WIDE R16, R3, 0x4, R12 ;  /* 0x0000000403107825 */ /* 0x001fc600078e020c */
[----:B------:R-:W5:Y:S04]  /*0350*/  LDG.E.CONSTANT R12, desc[UR4][R12.64] ;  /* 0x000000040c0c7981 */ /* 0x000f68000c1e9900 */
[----:B------:R-:W5:Y:S04]  /*0360*/  LDG.E.CONSTANT R15, desc[UR4][R16.64] ;  /* 0x00000004100f7981 */ /* 0x000f68000c1e9900 */
[----:B------:R-:W5:Y:S04]  /*0370*/  LDG.E.CONSTANT R9, desc[UR4][R4.64+0x4] ;  /* 0x0000040404097981 */ /* 0x000f68000c1e9900 */
[----:B------:R-:W5:Y:S01]  /*0380*/  LDG.E.CONSTANT R11, desc[UR4][R4.64+0xc] ;  /* 0x00000c04040b7981 */ /* 0x000f62000c1e9900 */
[----:B--2---:R-:W-:Y:S01]  /*0390*/  FFMA R26, R25, R26, R24 ;  /* 0x0000001a191a7223 */ /* 0x004fe20000000018 */
[----:B------:R-:W-:-:S02]  /*03a0*/  IMAD.WIDE R24, R3, 0x4, R16 ;  /* 0x0000000403187825 */ /* 0x000fc400078e0210 */
[----:B------:R-:W2:Y:S04]  /*03b0*/  LDG.E.CONSTANT R16, desc[UR4][R4.64+0x8] ;  /* 0x0000080404107981 */ /* 0x000ea8000c1e9900 */
[----:B------:R-:W2:Y:S01]  /*03c0*/  LDG.E.CONSTANT R24, desc[UR4][R24.64] ;  /* 0x0000000418187981 */ /* 0x000ea2000c1e9900 */
[----:B---3--:R-:W-:Y:S01]  /*03d0*/  FFMA R14, R23, R14, R26 ;  /* 0x0000000e170e7223 */ /* 0x008fe2000000001a */
[----:B------:R-:W-:-:S03]  /*03e0*/  IADD3 R22, PT, PT, R22, 0x8, RZ ;  /* 0x0000000816167810 */ /* 0x000fc60007ffe0ff */
[----:B----4-:R-:W-:Y:S01]  /*03f0*/  FFMA R29, R29, R6, R14 ;  /* 0x000000061d1d7223 */ /* 0x010fe2000000000e */
[----:B------:R-:W-:-:S03]  /*0400*/  ISETP.NE.AND P1, PT, R22, RZ, PT ;  /* 0x000000ff1600720c */ /* 0x000fc60003f25270 */
[----:B-----5:R-:W-:Y:S01]  /*0410*/  FFMA R10, R28, R10, R29 ;  /* 0x0000000a1c0a7223 */ /* 0x020fe2000000001d */
[----:B------:R-:W-:-:S03]  /*0420*/  IADD3 R6, P2, PT, R4, 0x20, RZ ;  /* 0x0000002004067810 */ /* 0x000fc60007f5e0ff */
[----:B------:R-:W-:Y:S01]  /*0430*/  FFMA R8, R7, R8, R10 ;  /* 0x0000000807087223 */ /* 0x000fe2000000000a */
[----:B------:R-:W-:Y:S02]  /*0440*/  IADD3.X R7, PT, PT, RZ, R5, RZ, P2, !PT ;  /* 0x00000005ff077210 */ /* 0x000fe400017fe4ff */
[----:B------:R-:W-:Y:S01]  /*0450*/  LEA R18, R3, R18, 0x3 ;  /* 0x0000001203127211 */ /* 0x000fe200078e18ff */
[----:B------:R-:W-:-:S04]  /*0460*/  FFMA R9, R9, R12, R8 ;  /* 0x0000000c09097223 */ /* 0x000fc80000000008 */
[----:B--2---:R-:W-:-:S04]  /*0470*/  FFMA R16, R16, R15, R9 ;  /* 0x0000000f10107223 */ /* 0x004fc80000000009 */
[----:B------:R-:W-:Y:S01]  /*0480*/  FFMA R24, R11, R24, R16 ;  /* 0x000000180b187223 */ /* 0x000fe20000000010 */
[----:B------:R-:W-:Y:S06]  /*0490*/  @P1 BRA `(.L_x_2) ;  /* 0xfffffffc005c1947 */ /* 0x000fec000383ffff */
.L_x_1:
[----:B------:R-:W-:Y:S05]  /*04a0*/  @!P0 BRA `(.L_x_0) ;  /* 0x0000000000fc8947 */ /* 0x000fea0003800000 */
[----:B------:R-:W-:Y:S02]  /*04b0*/  ISETP.GE.U32.AND P1, PT, R27, 0x4, PT ;  /* 0x000000041b00780c */ /* 0x000fe40003f26070 */
[----:B------:R-:W-:-:S04]  /*04c0*/  LOP3.LUT R16, R2, 0x3, RZ, 0xc0, !PT ;  /* 0x0000000302107812 */ /* 0x000fc800078ec0ff */
[----:B------:R-:W-:-:S07]  /*04d0*/  ISETP.NE.AND P0, PT, R16, RZ, PT ;  /* 0x000000ff1000720c */ /* 0x000fce0003f05270 */
[----:B------:R-:W-:Y:S06]  /*04e0*/  @!P1 BRA `(.L_x_3) ;  /* 0x00000000006c9947 */ /* 0x000fec0003800000 */
[----:B------:R-:W0:Y:S01]  /*04f0*/  LDC.64 R6, c[0x0][0x388] ;  /* 0x0000e200ff067b82 */ /* 0x000e220000000a00 */
[----:B------:R-:W1:Y:S01]  /*0500*/  LDCU.64 UR6, c[0x0][0x380] ;  /* 0x00007000ff0677ac */ /* 0x000e620008000a00 */
[----:B------:R-:W-:Y:S01]  /*0510*/  IMAD R9, R21, R3, R0 ;  /* 0x0000000315097224 */ /* 0x000fe200078e0200 */
[CC--:B------:R-:W-:Y:S02]  /*0520*/  IADD3 R5, PT, PT, R20.reuse, R21.reuse, RZ ;  /* 0x0000001514057210 */ /* 0x0c0fe40007ffe0ff */
[----:B------:R-:W-:-:S03]  /*0530*/  IADD3 R10, P1, PT, R20, R21, RZ ;  /* 0x00000015140a7210 */ /* 0x000fc60007f3e0ff */
[----:B------:R-:W2:Y:S01]  /*0540*/  LDC.64 R14, c[0x0][0x380] ;  /* 0x0000e000ff0e7b82 */ /* 0x000ea20000000a00 */
[----:B0-----:R-:W-:-:S04]  /*0550*/  IMAD.WIDE R6, R9, 0x4, R6 ;  /* 0x0000000409067825 */ /* 0x001fc800078e0206 */
[----:B------:R-:W-:Y:S02]  /*0560*/  IMAD.WIDE R8, R3, 0x4, R6 ;  /* 0x0000000403087825 */ /* 0x000fe400078e0206 */
[----:B------:R-:W3:Y:S02]  /*0570*/  LDG.E.CONSTANT R6, desc[UR4][R6.64] ;  /* 0x0000000406067981 */ /* 0x000ee4000c1e9900 */
[----:B--2---:R-:W-:Y:S01]  /*0580*/  IMAD.WIDE.U32 R14, R5, 0x4, R14 ;  /* 0x00000004050e7825 */ /* 0x004fe200078e000e */
[----:B------:R-:W-:Y:S02]  /*0590*/  IADD3.X R5, PT, PT, RZ, RZ, RZ, P1, !PT ;  /* 0x000000ffff057210 */ /* 0x000fe40000ffe4ff */
[----:B-1----:R-:W-:-:S03]  /*05a0*/  LEA R4, P1, R10, UR6, 0x2 ;  /* 0x000000060a047c11 */ /* 0x002fc6000f8210ff */
[----:B------:R-:W3:Y:S01]  /*05b0*/  LDG.E.CONSTANT R15, desc[UR4][R14.64] ;  /* 0x000000040e0f7981 */ /* 0x000ee2000c1e9900 */
[----:B------:R-:W-:Y:S01]  /*05c0*/  LEA.HI.X R5, R10, UR7, R5, 0x2, P1 ;  /* 0x000000070a057c11 */ /* 0x000fe200088f1405 */
[C---:B------:R-:W-:Y:S02]  /*05d0*/  IMAD.WIDE R10, R3.reuse, 0x4, R8 ;  /* 0x00000004030a7825 */ /* 0x040fe400078e0208 */
[----:B------:R-:W2:Y:S04]  /*05e0*/  LDG.E.CONSTANT R8, desc[UR4][R8.64] ;  /* 0x0000000408087981 */ /* 0x000ea8000c1e9900 */
[----:B------:R-:W2:Y:S01]  /*05f0*/  LDG.E.CONSTANT R17, desc[UR4][R4.64+0x4] ;  /* 0x0000040404117981 */ /* 0x000ea2000c1e9900 */
[----:B------:R-:W-:-:S03]  /*0600*/  IMAD.WIDE R12, R3, 0x4, R10 ;  /* 0x00000004030c7825 */ /* 0x000fc600078e020a */
[----:B------:R-:W4:Y:S04]  /*0610*/  LDG.E.CONSTANT R22, desc[UR4][R10.64] ;  /* 0x000000040a167981 */ /* 0x000f28000c1e9900 */
[----:B------:R-:W4:Y:S04]  /*0620*/  LDG.E.CONSTANT R18, desc[UR4][R4.64+0x8] ;  /* 0x0000080404127981 */ /* 0x000f28000c1e9900 */
[----:B------:R-:W5:Y:S04]  /*0630*/  LDG.E.CONSTANT R26, desc[UR4][R4.64+0xc] ;  /* 0x00000c04041a7981 */ /* 0x000f68000c1e9900 */
[----:B------:R-:W5:Y:S01]  /*0640*/  LDG.E.CONSTANT R12, desc[UR4][R12.64] ;  /* 0x000000040c0c7981 */ /* 0x000f62000c1e9900 */
[----:B------:R-:W-:Y:S01]  /*0650*/  IADD3 R21, PT, PT, R21, 0x4, RZ ;  /* 0x0000000415157810 */ /* 0x000fe20007ffe0ff */
[----:B---3--:R-:W-:-:S04]  /*0660*/  FFMA R24, R15, R6, R24 ;  /* 0x000000060f187223 */ /* 0x008fc80000000018 */
[----:B--2---:R-:W-:-:S04]  /*0670*/  FFMA R17, R17, R8, R24 ;  /* 0x0000000811117223 */ /* 0x004fc80000000018 */
[----:B----4-:R-:W-:-:S04]  /*0680*/  FFMA R17, R18, R22, R17 ;  /* 0x0000001612117223 */ /* 0x010fc80000000011 */
[----:B-----5:R-:W-:-:S07]  /*0690*/  FFMA R24, R26, R12, R17 ;  /* 0x0000000c1a187223 */ /* 0x020fce0000000011 */
.L_x_3:
[----:B------:R-:W-:Y:S05]  /*06a0*/  @!P0 BRA `(.L_x_0) ;  /* 0x00000000007c8947 */ /* 0x000fea0003800000 */
[----:B------:R-:W-:Y:S01]  /*06b0*/  ISETP.NE.AND P1, PT, R16, 0x1, PT ;  /* 0x000000011000780c */ /* 0x000fe20003f25270 */
[----:B------:R-:W0:Y:S01]  /*06c0*/  LDC.64 R12, c[0x0][0x380] ;  /* 0x0000e000ff0c7b82 */ /* 0x000e220000000a00 */
[----:B------:R-:W-:-:S04]  /*06d0*/  LOP3.LUT R2, R2, 0x1, RZ, 0xc0, !PT ;  /* 0x0000000102027812 */ /* 0x000fc800078ec0ff */
[----:B------:R-:W-:-:S03]  /*06e0*/  ISETP.NE.U32.AND P0, PT, R2, 0x1, PT ;  /* 0x000000010200780c */ /* 0x000fc60003f05070 */
[----:B------:R-:W1:Y:S04]  /*06f0*/  LDC.64 R10, c[0x0][0x388] ;  /* 0x0000e200ff0a7b82 */ /* 0x000e680000000a00 */
[CC--:B------:R-:W-:Y:S02]  /*0700*/  @P1 IADD3 R15, PT, PT, R20.reuse, R21.reuse, RZ ;  /* 0x00000015140f1210 */ /* 0x0c0fe40007ffe0ff */
[----:B------:R-:W-:Y:S02]  /*0710*/  @P1 IADD3 R2, P2, PT, R20, R21, RZ ;  /* 0x0000001514021210 */ /* 0x000fe40007f5e0ff */
[----:B------:R-:W2:Y:S02]  /*0720*/  @P1 LDC.64 R4, c[0x0][0x380] ;  /* 0x0000e000ff041b82 */ /* 0x000ea40000000a00 */
[----:B------:R-:W-:-:S06]  /*0730*/  @P1 IADD3.X R14, PT, PT, RZ, RZ, RZ, P2, !PT ;  /* 0x000000ffff0e1210 */ /* 0x000fcc00017fe4ff */
[----:B------:R-:W3:Y:S01]  /*0740*/  LDC.64 R6, c[0x0][0x380] ;  /* 0x0000e000ff067b82 */ /* 0x000ee20000000a00 */
[----:B0-----:R-:W-:-:S04]  /*0750*/  @P1 IMAD.WIDE.U32 R12, R15, 0x4, R12 ;  /* 0x000000040f0c1825 */ /* 0x001fc800078e000c */
[C---:B------:R-:W-:Y:S01]  /*0760*/  @P1 IMAD R15, R21.reuse, R3, R0 ;  /* 0x00000003150f1224 */ /* 0x040fe200078e0200 */
[----:B------:R-:W-:Y:S01]  /*0770*/  @P1 IADD3 R21, PT, PT, R21, 0x2, RZ ;  /* 0x0000000215151810 */ /* 0x000fe20007ffe0ff */
[----:B------:R-:W4:Y:S01]  /*0780*/  @P1 LDG.E.CONSTANT R13, desc[UR4][R12.64] ;  /* 0x000000040c0d1981 */ /* 0x000f22000c1e9900 */
[----:B------:R-:W0:Y:S01]  /*0790*/  LDC.64 R8, c[0x0][0x388] ;  /* 0x0000e200ff087b82 */ /* 0x000e220000000a00 */
[----:B-1----:R-:W-:Y:S01]  /*07a0*/  @P1 IMAD.WIDE R10, R15, 0x4, R10 ;  /* 0x000000040f0a1825 */ /* 0x002fe200078e020a */
[----:B------:R-:W-:Y:S02]  /*07b0*/  @!P0 IADD3 R17, PT, PT, R20, R21, RZ ;  /* 0x0000001514118210 */ /* 0x000fe40007ffe0ff */
[----:B--2---:R-:W-:Y:S01]  /*07c0*/  @P1 LEA R4, P2, R2, R4, 0x2 ;  /* 0x0000000402041211 */ /* 0x004fe200078410ff */
[----:B------:R-:W-:-:S03]  /*07d0*/  @!P0 IMAD R21, R21, R3, R0 ;  /* 0x0000000315158224 */ /* 0x000fc600078e0200 */
[----:B------:R-:W-:Y:S01]  /*07e0*/  @P1 LEA.HI.X R5, R2, R5, R14, 0x2, P2 ;  /* 0x0000000502051211 */ /* 0x000fe200010f140e */
[----:B------:R-:W-:Y:S01]  /*07f0*/  @P1 IMAD.WIDE R14, R3, 0x4, R10 ;  /* 0x00000004030e1825 */ /* 0x000fe200078e020a */
[----:B------:R-:W4:Y:S03]  /*0800*/  @P1 LDG.E.CONSTANT R2, desc[UR4][R10.64] ;  /* 0x000000040a021981 */ /* 0x000f26000c1e9900 */
[----:B---3--:R-:W-:Y:S01]  /*0810*/  @!P0 IMAD.WIDE.U32 R6, R17, 0x4, R6 ;  /* 0x0000000411068825 */ /* 0x008fe200078e0006 */
[----:B------:R-:W2:Y:S04]  /*0820*/  @P1 LDG.E.CONSTANT R5, desc[UR4][R4.64+0x4] ;  /* 0x0000040404051981 */ /* 0x000ea8000c1e9900 */
[----:B------:R-:W2:Y:S01]  /*0830*/  @P1 LDG.E.CONSTANT R14, desc[UR4][R14.64] ;  /* 0x000000040e0e1981 */ /* 0x000ea2000c1e9900 */
[----:B0-----:R-:W-:-:S03]  /*0840*/  @!P0 IMAD.WIDE R8, R21, 0x4, R8 ;  /* 0x0000000415088825 */ /* 0x001fc600078e0208 */
[----:B------:R-:W3:Y:S04]  /*0850*/  @!P0 LDG.E.CONSTANT R7, desc[UR4][R6.64] ;  /* 0x0000000406078981 */ /* 0x000ee8000c1e9900 */
[----:B------:R-:W3:Y:S01]  /*0860*/  @!P0 LDG.E.CONSTANT R8, desc[UR4][R8.64] ;  /* 0x0000000408088981 */ /* 0x000ee2000c1e9900 */
[----:B----4-:R-:W-:-:S04]  /*0870*/  @P1 FFMA R2, R13, R2, R24 ;  /* 0x000000020d021223 */ /* 0x010fc80000000018 */
[----:B--2---:R-:W-:-:S04]  /*0880*/  @P1 FFMA R24, R5, R14, R2 ;  /* 0x0000000e05181223 */ /* 0x004fc80000000002 */
[----:B---3--:R-:W-:-:S07]  /*0890*/  @!P0 FFMA R24, R7, R8, R24 ;  /* 0x0000000807188223 */ /* 0x008fce0000000018 */
.L_x_0:
[----:B------:R-:W0:Y:S01]  /*08a0*/  LDC.64 R4, c[0x0][0x390] ;  /* 0x0000e400ff047b82 */ /* 0x000e220000000a00 */
[----:B------:R-:W-:-:S04]  /*08b0*/  IMAD R3, R19, R3, R0 ;  /* 0x0000000313037224 */ /* 0x000fc800078e0200 */
[----:B0-----:R-:W-:-:S05]  /*08c0*/  IMAD.WIDE R2, R3, 0x4, R4 ;  /* 0x0000000403027825 */ /* 0x001fca00078e0204 */
[----:B------:R-:W-:Y:S01]  /*08d0*/  STG.E desc[UR4][R2.64], R24 ;  /* 0x0000001802007986 */ /* 0x000fe2000c101904 */
[----:B------:R-:W-:Y:S05]  /*08e0*/  EXIT ;  /* 0x000000000000794d */ /* 0x000fea0003800000 */
.L_x_4:
[----:B------:R-:W-:-:S00]  /*08f0*/  BRA `(.L_x_4) ;  /* 0xfffffffc00fc7947 */ /* 0x000fc0000383ffff */
[----:B------:R-:W-:-:S00]  /*0900*/  NOP ;  /* 0x0000000000007918 */ /* 0x000fc00000000000 */
[----:B------:R-:W-:-:S00]  /*0910*/  NOP ;  /* 0x0000000000007918 */ /* 0x000fc00000000000 */
[----:B------:R-:W-:-:S00]  /*0920*/  NOP ;  /* 0x0000000000007918 */ /* 0x000fc00000000000 */
[----:B------:R-:W-:-:S00]  /*0930*/  NOP ;  /* 0x0000000000007918 */ /* 0x000fc00000000000 */
[----:B------:R-:W-:-:S00]  /*0940*/  NOP ;  /* 0x0000000000007918 */ /* 0x000fc00000000000 */
[----:B------:R-:W-:-:S00]  /*0950*/  NOP ;  /* 0x0000000000007918 */ /* 0x000fc00000000000 */
[----:B------:R-:W-:-:S00]  /*0960*/  NOP ;  /* 0x0000000000007918 */ /* 0x000fc00000000000 */
[----:B------:R-:W-:-:S00]  /*0970*/  NOP ;  /* 0x0000000000007918 */ /* 0x000fc00000000000 */
.L_x_5:


//--------------------- .nv.shared.reserved.0     --------------------------
	.section	.nv.shared.reserved.0,"aw",@nobits
	.weak		__nv_reservedSMEM_offset_0_alias
	.size		__nv_reservedSMEM_offset_0_alias, 0, 64
	.other		__nv_reservedSMEM_offset_0_alias,@"STO_CUDA_RESERVED_SHARED STV_DEFAULT"
__nv_reservedSMEM_offset_0_alias:
	.zero		0
	.zero		64


//--------------------- .nv.constant0.gemm_naive  --------------------------
	.section	.nv.constant0.gemm_naive,"a",@progbits
	.sectionflags	@""
	.align	4
.nv.constant0.gemm_naive:
	.zero		932


//--------------------- SYMBOLS --------------------------

	.type		.nv.reservedSmem.offset0,@object
	.size		.nv.reservedSmem.offset0,0x4
